//
// Generated by NVIDIA NVVM Compiler
//
// Compiler Build ID: CL-36424714
// Cuda compilation tools, release 13.0, V13.0.88
// Based on NVVM 20.0.0
//

.version 9.0
.target sm_100
.address_size 64

	// .globl	_Z15reduceSumSharedPKfPfi
.extern .shared .align 16 .b8 sh[];

.visible .entry _Z15reduceSumSharedPKfPfi(
	.param .u64 .ptr .align 1 _Z15reduceSumSharedPKfPfi_param_0,
	.param .u64 .ptr .align 1 _Z15reduceSumSharedPKfPfi_param_1,
	.param .u32 _Z15reduceSumSharedPKfPfi_param_2
)
{
	.reg .pred 	%p<7>;
	.reg .b32 	%r<17>;
	.reg .b32 	%f<14>;
	.reg .b64 	%rd<11>;

	ld.param.u64 	%rd3, [_Z15reduceSumSharedPKfPfi_param_0];
	ld.param.u64 	%rd2, [_Z15reduceSumSharedPKfPfi_param_1];
	ld.param.u32 	%r9, [_Z15reduceSumSharedPKfPfi_param_2];
	cvta.to.global.u64 	%rd1, %rd3;
	mov.u32 	%r1, %tid.x;
	mov.u32 	%r2, %ctaid.x;
	mov.u32 	%r16, %ntid.x;
	mul.lo.s32 	%r10, %r16, %r2;
	shl.b32 	%r11, %r10, 1;
	add.s32 	%r4, %r11, %r1;
	setp.ge.u32 	%p1, %r4, %r9;
	mov.f32 	%f13, 0f00000000;
	@%p1 bra 	$L__BB0_2;
	mul.wide.u32 	%rd4, %r4, 4;
	add.s64 	%rd5, %rd1, %rd4;
	ld.global.nc.f32 	%f6, [%rd5];
	add.f32 	%f13, %f6, 0f00000000;
$L__BB0_2:
	add.s32 	%r5, %r4, %r16;
	setp.ge.u32 	%p2, %r5, %r9;
	@%p2 bra 	$L__BB0_4;
	mul.wide.u32 	%rd6, %r5, 4;
	add.s64 	%rd7, %rd1, %rd6;
	ld.global.nc.f32 	%f7, [%rd7];
	add.f32 	%f13, %f13, %f7;
$L__BB0_4:
	shl.b32 	%r12, %r1, 2;
	mov.u32 	%r13, sh;
	add.s32 	%r6, %r13, %r12;
	st.shared.f32 	[%r6], %f13;
	bar.sync 	0;
	setp.lt.u32 	%p3, %r16, 2;
	@%p3 bra 	$L__BB0_8;
$L__BB0_5:
	shr.u32 	%r8, %r16, 1;
	setp.ge.u32 	%p4, %r1, %r8;
	@%p4 bra 	$L__BB0_7;
	shl.b32 	%r14, %r8, 2;
	add.s32 	%r15, %r6, %r14;
	ld.shared.f32 	%f8, [%r15];
	ld.shared.f32 	%f9, [%r6];
	add.f32 	%f10, %f8, %f9;
	st.shared.f32 	[%r6], %f10;
$L__BB0_7:
	bar.sync 	0;
	setp.gt.u32 	%p5, %r16, 3;
	mov.u32 	%r16, %r8;
	@%p5 bra 	$L__BB0_5;
$L__BB0_8:
	setp.ne.s32 	%p6, %r1, 0;
	@%p6 bra 	$L__BB0_10;
	ld.shared.f32 	%f11, [sh];
	cvta.to.global.u64 	%rd8, %rd2;
	mul.wide.u32 	%rd9, %r2, 4;
	add.s64 	%rd10, %rd8, %rd9;
	st.global.f32 	[%rd10], %f11;
$L__BB0_10:
	ret;

}


// ===== COMPILED SASS (sm_100) =====

	.target	sm_100

	.elftype	@"ET_EXEC"


//--------------------- .note.nv.tkinfo           --------------------------
	.section	.note.nv.tkinfo,"",@"SHT_NOTE"
	.sectionflags	@"SHF_NOTE_NV_TKINFO"
	.tkinfo
        /*0018*/ 	.word	0x00000002
        /*0030*/ 	.string	""
        /*0030*/ 	.string	"ptxas"
        /*0030*/ 	.string	"Cuda compilation tools, release 13.0, V13.0.88"
        /*0030*/ 	.string	"Build cuda_13.0.r13.0/compiler.36424714_0"
        /*0030*/ 	.string	"-arch sm_100 -m 64 "



//--------------------- .note.nv.cuinfo           --------------------------
	.section	.note.nv.cuinfo,"",@"SHT_NOTE"
	.sectionflags	@"SHF_NOTE_NV_CUINFO"
        /*0018*/ 	.short	0x0002
        /*001a*/ 	.short	0x0064
        /*001c*/ 	.short	0x0082
	.zero		2


//--------------------- .nv.info                  --------------------------
	.section	.nv.info,"",@"SHT_CUDA_INFO"
	.align	4


	//----- nvinfo : EIATTR_REGCOUNT
	.align		4
        /*0000*/ 	.byte	0x04, 0x2f
        /*0002*/ 	.short	(.L_1 - .L_0)
	.align		4
.L_0:
        /*0004*/ 	.word	index@(_Z15reduceSumSharedPKfPfi)
        /*0008*/ 	.word	0x00000010


	//----- nvinfo : EIATTR_FRAME_SIZE
	.align		4
.L_1:
        /*000c*/ 	.byte	0x04, 0x11
        /*000e*/ 	.short	(.L_3 - .L_2)
	.align		4
.L_2:
        /*0010*/ 	.word	index@(_Z15reduceSumSharedPKfPfi)
        /*0014*/ 	.word	0x00000000


	//----- nvinfo : EIATTR_MIN_STACK_SIZE
	.align		4
.L_3:
        /*0018*/ 	.byte	0x04, 0x12
        /*001a*/ 	.short	(.L_5 - .L_4)
	.align		4
.L_4:
        /*001c*/ 	.word	index@(_Z15reduceSumSharedPKfPfi)
        /*0020*/ 	.word	0x00000000
.L_5:


//--------------------- .nv.compat                --------------------------
	.section	.nv.compat,"",@"SHT_CUDA_COMPAT_INFO"
	.align	4
        /*0000*/ 	.byte	0x02, 0x09, 0x00, 0x00, 0x02, 0x02, 0x01, 0x00, 0x02, 0x05, 0x05, 0x00, 0x03, 0x07, 0x01, 0x01
        /*0010*/ 	.byte	0x02, 0x03, 0x00, 0x00, 0x02, 0x06, 0x01, 0x00, 0x04, 0x0b, 0x08, 0x00, 0x09, 0x00, 0x00, 0x00
        /*0020*/ 	.byte	0x00, 0x00, 0x00, 0x00


//--------------------- .nv.info._Z15reduceSumSharedPKfPfi --------------------------
	.section	.nv.info._Z15reduceSumSharedPKfPfi,"",@"SHT_CUDA_INFO"
	.sectionflags	@""
	.align	4


	//----- nvinfo : EIATTR_CUDA_API_VERSION
	.align		4
        /*0000*/ 	.byte	0x04, 0x37
        /*0002*/ 	.short	(.L_7 - .L_6)
.L_6:
        /*0004*/ 	.word	0x00000082


	//----- nvinfo : EIATTR_KPARAM_INFO
	.align		4
.L_7:
        /*0008*/ 	.byte	0x04, 0x17
        /*000a*/ 	.short	(.L_9 - .L_8)
.L_8:
        /*000c*/ 	.word	0x00000000
        /*0010*/ 	.short	0x0002
        /*0012*/ 	.short	0x0010
        /*0014*/ 	.byte	0x00, 0xf0, 0x11, 0x00


	//----- nvinfo : EIATTR_KPARAM_INFO
	.align		4
.L_9:
        /*0018*/ 	.byte	0x04, 0x17
        /*001a*/ 	.short	(.L_11 - .L_10)
.L_10:
        /*001c*/ 	.word	0x00000000
        /*0020*/ 	.short	0x0001
        /*0022*/ 	.short	0x0008
        /*0024*/ 	.byte	0x00, 0xf5, 0x21, 0x00


	//----- nvinfo : EIATTR_KPARAM_INFO
	.align		4
.L_11:
        /*0028*/ 	.byte	0x04, 0x17
        /*002a*/ 	.short	(.L_13 - .L_12)
.L_12:
        /*002c*/ 	.word	0x00000000
        /*0030*/ 	.short	0x0000
        /*0032*/ 	.short	0x0000
        /*0034*/ 	.byte	0x00, 0xf5, 0x21, 0x00


	//----- nvinfo : EIATTR_SPARSE_MMA_MASK
	.align		4
.L_13:
        /*0038*/ 	.byte	0x03, 0x50
        /*003a*/ 	.short	0x0000


	//----- nvinfo : EIATTR_MAXREG_COUNT
	.align		4
        /*003c*/ 	.byte	0x03, 0x1b
        /*003e*/ 	.short	0x00ff


	//----- nvinfo : EIATTR_NUM_BARRIERS
	.align		4
        /*0040*/ 	.byte	0x02, 0x4c
        /*0042*/ 	.byte	0x01
	.zero		1


	//----- nvinfo : EIATTR_MERCURY_ISA_VERSION
	.align		4
        /*0044*/ 	.byte	0x03, 0x5f
        /*0046*/ 	.short	0x0101


	//----- nvinfo : EIATTR_VRC_CTA_INIT_COUNT
	.align		4
        /*0048*/ 	.byte	0x02, 0x4a
	.zero		1
	.zero		1


	//----- nvinfo : EIATTR_EXIT_INSTR_OFFSETS
	.align		4
        /*004c*/ 	.byte	0x04, 0x1c
        /*004e*/ 	.short	(.L_15 - .L_14)


	//   ....[0]....
.L_14:
        /*0050*/ 	.word	0x00000290


	//   ....[1]....
        /*0054*/ 	.word	0x00000310


	//----- nvinfo : EIATTR_CBANK_PARAM_SIZE
	.align		4
.L_15:
        /*0058*/ 	.byte	0x03, 0x19
        /*005a*/ 	.short	0x0014


	//----- nvinfo : EIATTR_PARAM_CBANK
	.align		4
        /*005c*/ 	.byte	0x04, 0x0a
        /*005e*/ 	.short	(.L_17 - .L_16)
	.align		4
.L_16:
        /*0060*/ 	.word	index@(.nv.constant0._Z15reduceSumSharedPKfPfi)
        /*0064*/ 	.short	0x0380
        /*0066*/ 	.short	0x0014


	//----- nvinfo : EIATTR_SW_WAR
	.align		4
.L_17:
        /*0068*/ 	.byte	0x04, 0x36
        /*006a*/ 	.short	(.L_19 - .L_18)
.L_18:
        /*006c*/ 	.word	0x00000008
.L_19:


//--------------------- .nv.callgraph             --------------------------
	.section	.nv.callgraph,"",@"SHT_CUDA_CALLGRAPH"
	.align	4
	.sectionentsize	8
	.align		4
        /*0000*/ 	.word	0x00000000
	.align		4
        /*0004*/ 	.word	0xffffffff
	.align		4
        /*0008*/ 	.word	0x00000000
	.align		4
        /*000c*/ 	.word	0xfffffffe
	.align		4
        /*0010*/ 	.word	0x00000000
	.align		4
        /*0014*/ 	.word	0xfffffffd
	.align		4
        /*0018*/ 	.word	0x00000000
	.align		4
        /*001c*/ 	.word	0xfffffffc


//--------------------- .text._Z15reduceSumSharedPKfPfi --------------------------
	.section	.text._Z15reduceSumSharedPKfPfi,"ax",@progbits
	.align	128
        .global         _Z15reduceSumSharedPKfPfi
        .type           _Z15reduceSumSharedPKfPfi,@function
        .size           _Z15reduceSumSharedPKfPfi,(.L_x_3 - _Z15reduceSumSharedPKfPfi)
        .other          _Z15reduceSumSharedPKfPfi,@"STO_CUDA_ENTRY STV_DEFAULT"
_Z15reduceSumSharedPKfPfi:
.text._Z15reduceSumSharedPKfPfi:
[----:B------:R-:W-:Y:S01]  /*0000*/  LDC R1, c[0x0][0x37c] ;  /* 0x0000df00ff017b82 */ /* 0x000fe20000000800 */
[----:B------:R-:W0:Y:S01]  /*0010*/  S2R R11, SR_CTAID.X ;  /* 0x00000000000b7919 */ /* 0x000e220000002500 */
[----:B------:R-:W0:Y:S01]  /*0020*/  LDCU UR4, c[0x0][0x360] ;  /* 0x00006c00ff0477ac */ /* 0x000e220008000800 */
[----:B------:R-:W1:Y:S01]  /*0030*/  S2R R9, SR_TID.X ;  /* 0x0000000000097919 */ /* 0x000e620000002100 */
[----:B------:R-:W2:Y:S01]  /*0040*/  LDCU UR5, c[0x0][0x390] ;  /* 0x00007200ff0577ac */ /* 0x000ea20008000800 */
[----:B------:R-:W3:Y:S01]  /*0050*/  LDCU.64 UR6, c[0x0][0x358] ;  /* 0x00006b00ff0677ac */ /* 0x000ee20008000a00 */
[----:B0-----:R-:W-:-:S04]  /*0060*/  IMAD R0, R11, UR4, RZ ;  /* 0x000000040b007c24 */ /* 0x001fc8000f8e02ff */
[----:B-1----:R-:W-:Y:S02]  /*0070*/  IMAD R7, R0, 0x2, R9 ;  /* 0x0000000200077824 */ /* 0x002fe400078e0209 */
[----:B------:R-:W-:-:S03]  /*0080*/  IMAD.U32 R0, RZ, RZ, UR4 ;  /* 0x00000004ff007e24 */ /* 0x000fc6000f8e00ff */
[C---:B--2---:R-:W-:Y:S02]  /*0090*/  ISETP.GE.U32.AND P0, PT, R7.reuse, UR5, PT ;  /* 0x0000000507007c0c */ /* 0x044fe4000bf06070 */
[----:B------:R-:W-:-:S04]  /*00a0*/  IADD3 R13, PT, PT, R7, R0, RZ ;  /* 0x00000000070d7210 */ /* 0x000fc80007ffe0ff */
[----:B------:R-:W-:-:S07]  /*00b0*/  ISETP.GE.U32.AND P1, PT, R13, UR5, PT ;  /* 0x000000050d007c0c */ /* 0x000fce000bf26070 */
[----:B------:R-:W0:Y:S08]  /*00c0*/  @!P0 LDC.64 R2, c[0x0][0x380] ;  /* 0x0000e000ff028b82 */ /* 0x000e300000000a00 */
[----:B------:R-:W1:Y:S01]  /*00d0*/  @!P1 LDC.64 R4, c[0x0][0x380] ;  /* 0x0000e000ff049b82 */ /* 0x000e620000000a00 */
[----:B0-----:R-:W-:-:S06]  /*00e0*/  @!P0 IMAD.WIDE.U32 R2, R7, 0x4, R2 ;  /* 0x0000000407028825 */ /* 0x001fcc00078e0002 */
[----:B---3--:R-:W2:Y:S01]  /*00f0*/  @!P0 LDG.E.CONSTANT R2, desc[UR6][R2.64] ;  /* 0x0000000602028981 */ /* 0x008ea2000c1e9900 */
[----:B-1----:R-:W-:-:S06]  /*0100*/  @!P1 IMAD.WIDE.U32 R4, R13, 0x4, R4 ;  /* 0x000000040d049825 */ /* 0x002fcc00078e0004 */
[----:B------:R-:W3:Y:S01]  /*0110*/  @!P1 LDG.E.CONSTANT R5, desc[UR6][R4.64] ;  /* 0x0000000604059981 */ /* 0x000ee2000c1e9900 */
[----:B------:R-:W0:Y:S01]  /*0120*/  S2UR UR5, SR_CgaCtaId ;  /* 0x00000000000579c3 */ /* 0x000e220000008800 */
[----:B------:R-:W-:Y:S01]  /*0130*/  IMAD.MOV.U32 R6, RZ, RZ, RZ ;  /* 0x000000ffff067224 */ /* 0x000fe200078e00ff */
[----:B------:R-:W-:Y:S02]  /*0140*/  UMOV UR4, 0x400 ;  /* 0x0000040000047882 */ /* 0x000fe40000000000 */
[----:B0-----:R-:W-:-:S06]  /*0150*/  ULEA UR4, UR5, UR4, 0x18 ;  /* 0x0000000405047291 */ /* 0x001fcc000f8ec0ff */
[----:B------:R-:W-:Y:S01]  /*0160*/  LEA R7, R9, UR4, 0x2 ;  /* 0x0000000409077c11 */ /* 0x000fe2000f8e10ff */
[----:B--2---:R-:W-:Y:S01]  /*0170*/  @!P0 FADD R6, RZ, R2 ;  /* 0x00000002ff068221 */ /* 0x004fe20000000000 */
[----:B------:R-:W-:-:S03]  /*0180*/  ISETP.GE.U32.AND P0, PT, R0, 0x2, PT ;  /* 0x000000020000780c */ /* 0x000fc60003f06070 */
[----:B---3--:R-:W-:Y:S01]  /*0190*/  @!P1 FADD R6, R6, R5 ;  /* 0x0000000506069221 */ /* 0x008fe20000000000 */
[----:B------:R-:W-:-:S04]  /*01a0*/  ISETP.NE.AND P1, PT, R9, RZ, PT ;  /* 0x000000ff0900720c */ /* 0x000fc80003f25270 */
[----:B------:R0:W-:Y:S01]  /*01b0*/  STS [R7], R6 ;  /* 0x0000000607007388 */ /* 0x0001e20000000800 */
[----:B------:R-:W-:Y:S06]  /*01c0*/  BAR.SYNC.DEFER_BLOCKING 0x0 ;  /* 0x0000000000007b1d */ /* 0x000fec0000010000 */
[----:B------:R-:W-:Y:S05]  /*01d0*/  @!P0 BRA `(.L_x_0) ;  /* 0x00000000002c8947 */ /* 0x000fea0003800000 */
.L_x_1:
[----:B0-----:R-:W-:-:S04]  /*01e0*/  SHF.R.U32.HI R6, RZ, 0x1, R0 ;  /* 0x00000001ff067819 */ /* 0x001fc80000011600 */
[----:B------:R-:W-:-:S13]  /*01f0*/  ISETP.GE.U32.AND P0, PT, R9, R6, PT ;  /* 0x000000060900720c */ /* 0x000fda0003f06070 */
[----:B------:R-:W-:Y:S01]  /*0200*/  @!P0 LEA R2, R6, R7, 0x2 ;  /* 0x0000000706028211 */ /* 0x000fe200078e10ff */
[----:B------:R-:W-:Y:S05]  /*0210*/  @!P0 LDS R3, [R7] ;  /* 0x0000000007038984 */ /* 0x000fea0000000800 */
[----:B------:R-:W0:Y:S02]  /*0220*/  @!P0 LDS R2, [R2] ;  /* 0x0000000002028984 */ /* 0x000e240000000800 */
[----:B0-----:R-:W-:-:S05]  /*0230*/  @!P0 FADD R4, R2, R3 ;  /* 0x0000000302048221 */ /* 0x001fca0000000000 */
[----:B------:R1:W-:Y:S01]  /*0240*/  @!P0 STS [R7], R4 ;  /* 0x0000000407008388 */ /* 0x0003e20000000800 */
[----:B------:R-:W-:Y:S01]  /*0250*/  BAR.SYNC.DEFER_BLOCKING 0x0 ;  /* 0x0000000000007b1d */ /* 0x000fe20000010000 */
[----:B------:R-:W-:Y:S02]  /*0260*/  ISETP.GT.U32.AND P0, PT, R0, 0x3, PT ;  /* 0x000000030000780c */ /* 0x000fe40003f04070 */
[----:B------:R-:W-:-:S11]  /*0270*/  MOV R0, R6 ;  /* 0x0000000600007202 */ /* 0x000fd60000000f00 */
[----:B-1----:R-:W-:Y:S05]  /*0280*/  @P0 BRA `(.L_x_1) ;  /* 0xfffffffc00d40947 */ /* 0x002fea000383ffff */
.L_x_0:
[----:B------:R-:W-:Y:S05]  /*0290*/  @P1 EXIT ;  /* 0x000000000000194d */ /* 0x000fea0003800000 */
[----:B------:R-:W1:Y:S01]  /*02a0*/  S2UR UR5, SR_CgaCtaId ;  /* 0x00000000000579c3 */ /* 0x000e620000008800 */
[----:B------:R-:W-:-:S07]  /*02b0*/  UMOV UR4, 0x400 ;  /* 0x0000040000047882 */ /* 0x000fce0000000000 */
[----:B------:R-:W2:Y:S01]  /*02c0*/  LDC.64 R2, c[0x0][0x388] ;  /* 0x0000e200ff027b82 */ /* 0x000ea20000000a00 */
[----:B-1----:R-:W-:Y:S01]  /*02d0*/  ULEA UR4, UR5, UR4, 0x18 ;  /* 0x0000000405047291 */ /* 0x002fe2000f8ec0ff */
[----:B--2---:R-:W-:-:S08]  /*02e0*/  IMAD.WIDE.U32 R2, R11, 0x4, R2 ;  /* 0x000000040b027825 */ /* 0x004fd000078e0002 */
[----:B------:R-:W1:Y:S04]  /*02f0*/  LDS R5, [UR4] ;  /* 0x00000004ff057984 */ /* 0x000e680008000800 */
[----:B-1----:R-:W-:Y:S01]  /*0300*/  STG.E desc[UR6][R2.64], R5 ;  /* 0x0000000502007986 */ /* 0x002fe2000c101906 */
[----:B------:R-:W-:Y:S05]  /*0310*/  EXIT ;  /* 0x000000000000794d */ /* 0x000fea0003800000 */
.L_x_2:
[----:B------:R-:W-:-:S00]  /*0320*/  BRA `(.L_x_2) ;  /* 0xfffffffc00fc7947 */ /* 0x000fc0000383ffff */
[----:B------:R-:W-:-:S00]  /*0330*/  NOP ;  /* 0x0000000000007918 */ /* 0x000fc00000000000 */
        /* <DEDUP_REMOVED lines=12> */
.L_x_3:


//--------------------- .nv.shared._Z15reduceSumSharedPKfPfi --------------------------
	.section	.nv.shared._Z15reduceSumSharedPKfPfi,"aw",@nobits
	.sectionflags	@""
	.align	16
	.zero		1024


//--------------------- .nv.shared.reserved.0     --------------------------
	.section	.nv.shared.reserved.0,"aw",@nobits
	.weak		__nv_reservedSMEM_offset_0_alias
	.size		__nv_reservedSMEM_offset_0_alias, 0, 64
	.other		__nv_reservedSMEM_offset_0_alias,@"STO_CUDA_RESERVED_SHARED STV_DEFAULT"
__nv_reservedSMEM_offset_0_alias:
	.zero		0
	.zero		64


//--------------------- .nv.constant0._Z15reduceSumSharedPKfPfi --------------------------
	.section	.nv.constant0._Z15reduceSumSharedPKfPfi,"a",@progbits
	.sectionflags	@""
	.align	4
.nv.constant0._Z15reduceSumSharedPKfPfi:
	.zero		916


//--------------------- SYMBOLS --------------------------

	.type		.nv.reservedSmem.offset0,@object
	.size		.nv.reservedSmem.offset0,0x4
	.type		.nv.reservedSmem.cap,@object
	.size		.nv.reservedSmem.cap,0x4
